//
// Generated by NVIDIA NVVM Compiler
//
// Compiler Build ID: CL-36424714
// Cuda compilation tools, release 13.0, V13.0.88
// Based on NVVM 20.0.0
//

.version 9.0
.target sm_100
.address_size 64

	// .globl	_Z15Yuv420ToRgb_gpuPhS_ii

.visible .entry _Z15Yuv420ToRgb_gpuPhS_ii(
	.param .u64 .ptr .align 1 _Z15Yuv420ToRgb_gpuPhS_ii_param_0,
	.param .u64 .ptr .align 1 _Z15Yuv420ToRgb_gpuPhS_ii_param_1,
	.param .u32 _Z15Yuv420ToRgb_gpuPhS_ii_param_2,
	.param .u32 _Z15Yuv420ToRgb_gpuPhS_ii_param_3
)
{
	.reg .pred 	%p<9>;
	.reg .b16 	%rs<18>;
	.reg .b32 	%r<23>;
	.reg .b64 	%rd<16>;
	.reg .b64 	%fd<8>;

	ld.param.u64 	%rd11, [_Z15Yuv420ToRgb_gpuPhS_ii_param_0];
	ld.param.u64 	%rd10, [_Z15Yuv420ToRgb_gpuPhS_ii_param_1];
	ld.param.u32 	%r2, [_Z15Yuv420ToRgb_gpuPhS_ii_param_2];
	ld.param.u32 	%r3, [_Z15Yuv420ToRgb_gpuPhS_ii_param_3];
	cvta.to.global.u64 	%rd1, %rd11;
	mov.u32 	%r4, %ctaid.x;
	mov.u32 	%r5, %ntid.x;
	mov.u32 	%r6, %tid.x;
	mad.lo.s32 	%r7, %r4, %r5, %r6;
	cvt.u64.u32 	%rd15, %r7;
	mov.u32 	%r8, %nctaid.x;
	mul.lo.s32 	%r1, %r8, %r5;
	mul.lo.s32 	%r9, %r3, %r2;
	cvt.s64.s32 	%rd3, %r9;
	setp.ge.u64 	%p1, %rd15, %rd3;
	@%p1 bra 	$L__BB0_12;
	cvt.u32.u64 	%r10, %rd3;
	add.s64 	%rd4, %rd1, %rd3;
	shr.s32 	%r11, %r10, 31;
	shr.u32 	%r12, %r11, 30;
	add.s32 	%r13, %r10, %r12;
	shr.s32 	%r14, %r13, 2;
	cvt.s64.s32 	%rd12, %r14;
	add.s64 	%rd5, %rd4, %rd12;
	cvt.u64.u32 	%rd6, %r1;
	cvta.to.global.u64 	%rd7, %rd10;
$L__BB0_2:
	add.s64 	%rd13, %rd1, %rd15;
	ld.global.u8 	%rs9, [%rd13];
	ld.global.u8 	%r15, [%rd4];
	ld.global.u8 	%rs1, [%rd5];
	cvt.rn.f64.u16 	%fd1, %rs9;
	add.s32 	%r16, %r15, -128;
	cvt.rn.f64.s32 	%fd2, %r16;
	fma.rn.f64 	%fd3, %fd2, 0d3FFC5E353F7CED91, %fd1;
	setp.lt.f64 	%p2, %fd3, 0d0000000000000000;
	mov.b16 	%rs15, 0;
	@%p2 bra 	$L__BB0_5;
	setp.gt.f64 	%p3, %fd3, 0d406FE00000000000;
	mov.b16 	%rs15, 255;
	@%p3 bra 	$L__BB0_5;
	cvt.rzi.u32.f64 	%r17, %fd3;
	cvt.u16.u32 	%rs15, %r17;
$L__BB0_5:
	fma.rn.f64 	%fd7, %fd2, 0dBFD604189374BC6A, %fd1;
	cvt.u32.u16 	%r18, %rs1;
	and.b32  	%r19, %r18, 255;
	add.s32 	%r20, %r19, -128;
	cvt.rn.f64.s32 	%fd4, %r20;
	fma.rn.f64 	%fd5, %fd4, 0dBFE6D916872B020C, %fd7;
	setp.lt.f64 	%p4, %fd5, 0d0000000000000000;
	mov.b16 	%rs16, 0;
	@%p4 bra 	$L__BB0_8;
	setp.gt.f64 	%p5, %fd5, 0d406FE00000000000;
	mov.b16 	%rs16, 255;
	@%p5 bra 	$L__BB0_8;
	cvt.rzi.u32.f64 	%r21, %fd5;
	cvt.u16.u32 	%rs16, %r21;
$L__BB0_8:
	fma.rn.f64 	%fd6, %fd4, 0d3FF672B020C49BA6, %fd1;
	setp.lt.f64 	%p6, %fd6, 0d0000000000000000;
	mov.b16 	%rs17, 0;
	@%p6 bra 	$L__BB0_11;
	setp.gt.f64 	%p7, %fd6, 0d406FE00000000000;
	mov.b16 	%rs17, 255;
	@%p7 bra 	$L__BB0_11;
	cvt.rzi.u32.f64 	%r22, %fd6;
	cvt.u16.u32 	%rs17, %r22;
$L__BB0_11:
	mad.lo.s64 	%rd14, %rd15, 3, %rd7;
	st.global.u8 	[%rd14], %rs15;
	st.global.u8 	[%rd14+1], %rs16;
	st.global.u8 	[%rd14+2], %rs17;
	add.s64 	%rd15, %rd15, %rd6;
	setp.lt.u64 	%p8, %rd15, %rd3;
	@%p8 bra 	$L__BB0_2;
$L__BB0_12:
	ret;

}


// ===== COMPILED SASS (sm_100) =====

	.target	sm_100

	.elftype	@"ET_EXEC"


//--------------------- .note.nv.tkinfo           --------------------------
	.section	.note.nv.tkinfo,"",@"SHT_NOTE"
	.sectionflags	@"SHF_NOTE_NV_TKINFO"
	.tkinfo
        /*0018*/ 	.word	0x00000002
        /*0030*/ 	.string	""
        /*0030*/ 	.string	"ptxas"
        /*0030*/ 	.string	"Cuda compilation tools, release 13.0, V13.0.88"
        /*0030*/ 	.string	"Build cuda_13.0.r13.0/compiler.36424714_0"
        /*0030*/ 	.string	"-arch sm_100 -m 64 "



//--------------------- .note.nv.cuinfo           --------------------------
	.section	.note.nv.cuinfo,"",@"SHT_NOTE"
	.sectionflags	@"SHF_NOTE_NV_CUINFO"
        /*0018*/ 	.short	0x0002
        /*001a*/ 	.short	0x0064
        /*001c*/ 	.short	0x0082
	.zero		2


//--------------------- .nv.info                  --------------------------
	.section	.nv.info,"",@"SHT_CUDA_INFO"
	.align	4


	//----- nvinfo : EIATTR_REGCOUNT
	.align		4
        /*0000*/ 	.byte	0x04, 0x2f
        /*0002*/ 	.short	(.L_1 - .L_0)
	.align		4
.L_0:
        /*0004*/ 	.word	index@(_Z15Yuv420ToRgb_gpuPhS_ii)
        /*0008*/ 	.word	0x00000016


	//----- nvinfo : EIATTR_FRAME_SIZE
	.align		4
.L_1:
        /*000c*/ 	.byte	0x04, 0x11
        /*000e*/ 	.short	(.L_3 - .L_2)
	.align		4
.L_2:
        /*0010*/ 	.word	index@(_Z15Yuv420ToRgb_gpuPhS_ii)
        /*0014*/ 	.word	0x00000000


	//----- nvinfo : EIATTR_MIN_STACK_SIZE
	.align		4
.L_3:
        /*0018*/ 	.byte	0x04, 0x12
        /*001a*/ 	.short	(.L_5 - .L_4)
	.align		4
.L_4:
        /*001c*/ 	.word	index@(_Z15Yuv420ToRgb_gpuPhS_ii)
        /*0020*/ 	.word	0x00000000
.L_5:


//--------------------- .nv.compat                --------------------------
	.section	.nv.compat,"",@"SHT_CUDA_COMPAT_INFO"
	.align	4
        /*0000*/ 	.byte	0x02, 0x09, 0x00, 0x00, 0x02, 0x02, 0x01, 0x00, 0x02, 0x05, 0x05, 0x00, 0x03, 0x07, 0x01, 0x01
        /*0010*/ 	.byte	0x02, 0x03, 0x00, 0x00, 0x02, 0x06, 0x01, 0x00, 0x04, 0x0b, 0x08, 0x00, 0x01, 0x00, 0x00, 0x00
        /*0020*/ 	.byte	0x00, 0x00, 0x00, 0x00


//--------------------- .nv.info._Z15Yuv420ToRgb_gpuPhS_ii --------------------------
	.section	.nv.info._Z15Yuv420ToRgb_gpuPhS_ii,"",@"SHT_CUDA_INFO"
	.sectionflags	@""
	.align	4


	//----- nvinfo : EIATTR_CUDA_API_VERSION
	.align		4
        /*0000*/ 	.byte	0x04, 0x37
        /*0002*/ 	.short	(.L_7 - .L_6)
.L_6:
        /*0004*/ 	.word	0x00000082


	//----- nvinfo : EIATTR_KPARAM_INFO
	.align		4
.L_7:
        /*0008*/ 	.byte	0x04, 0x17
        /*000a*/ 	.short	(.L_9 - .L_8)
.L_8:
        /*000c*/ 	.word	0x00000000
        /*0010*/ 	.short	0x0003
        /*0012*/ 	.short	0x0014
        /*0014*/ 	.byte	0x00, 0xf0, 0x11, 0x00


	//----- nvinfo : EIATTR_KPARAM_INFO
	.align		4
.L_9:
        /*0018*/ 	.byte	0x04, 0x17
        /*001a*/ 	.short	(.L_11 - .L_10)
.L_10:
        /*001c*/ 	.word	0x00000000
        /*0020*/ 	.short	0x0002
        /*0022*/ 	.short	0x0010
        /*0024*/ 	.byte	0x00, 0xf0, 0x11, 0x00


	//----- nvinfo : EIATTR_KPARAM_INFO
	.align		4
.L_11:
        /*0028*/ 	.byte	0x04, 0x17
        /*002a*/ 	.short	(.L_13 - .L_12)
.L_12:
        /*002c*/ 	.word	0x00000000
        /*0030*/ 	.short	0x0001
        /*0032*/ 	.short	0x0008
        /*0034*/ 	.byte	0x00, 0xf5, 0x21, 0x00


	//----- nvinfo : EIATTR_KPARAM_INFO
	.align		4
.L_13:
        /*0038*/ 	.byte	0x04, 0x17
        /*003a*/ 	.short	(.L_15 - .L_14)
.L_14:
        /*003c*/ 	.word	0x00000000
        /*0040*/ 	.short	0x0000
        /*0042*/ 	.short	0x0000
        /*0044*/ 	.byte	0x00, 0xf5, 0x21, 0x00


	//----- nvinfo : EIATTR_SPARSE_MMA_MASK
	.align		4
.L_15:
        /*0048*/ 	.byte	0x03, 0x50
        /*004a*/ 	.short	0x0000


	//----- nvinfo : EIATTR_MAXREG_COUNT
	.align		4
        /*004c*/ 	.byte	0x03, 0x1b
        /*004e*/ 	.short	0x00ff


	//----- nvinfo : EIATTR_MERCURY_ISA_VERSION
	.align		4
        /*0050*/ 	.byte	0x03, 0x5f
        /*0052*/ 	.short	0x0101


	//----- nvinfo : EIATTR_VRC_CTA_INIT_COUNT
	.align		4
        /*0054*/ 	.byte	0x02, 0x4a
	.zero		1
	.zero		1


	//----- nvinfo : EIATTR_EXIT_INSTR_OFFSETS
	.align		4
        /*0058*/ 	.byte	0x04, 0x1c
        /*005a*/ 	.short	(.L_17 - .L_16)


	//   ....[0]....
.L_16:
        /*005c*/ 	.word	0x000000c0


	//   ....[1]....
        /*0060*/ 	.word	0x00000590


	//----- nvinfo : EIATTR_CRS_STACK_SIZE
	.align		4
.L_17:
        /*0064*/ 	.byte	0x04, 0x1e
        /*0066*/ 	.short	(.L_19 - .L_18)
.L_18:
        /*0068*/ 	.word	0x00000000


	//----- nvinfo : EIATTR_CBANK_PARAM_SIZE
	.align		4
.L_19:
        /*006c*/ 	.byte	0x03, 0x19
        /*006e*/ 	.short	0x0018


	//----- nvinfo : EIATTR_PARAM_CBANK
	.align		4
        /*0070*/ 	.byte	0x04, 0x0a
        /*0072*/ 	.short	(.L_21 - .L_20)
	.align		4
.L_20:
        /*0074*/ 	.word	index@(.nv.constant0._Z15Yuv420ToRgb_gpuPhS_ii)
        /*0078*/ 	.short	0x0380
        /*007a*/ 	.short	0x0018


	//----- nvinfo : EIATTR_SW_WAR
	.align		4
.L_21:
        /*007c*/ 	.byte	0x04, 0x36
        /*007e*/ 	.short	(.L_23 - .L_22)
.L_22:
        /*0080*/ 	.word	0x00000008
.L_23:


//--------------------- .nv.callgraph             --------------------------
	.section	.nv.callgraph,"",@"SHT_CUDA_CALLGRAPH"
	.align	4
	.sectionentsize	8
	.align		4
        /*0000*/ 	.word	0x00000000
	.align		4
        /*0004*/ 	.word	0xffffffff
	.align		4
        /*0008*/ 	.word	0x00000000
	.align		4
        /*000c*/ 	.word	0xfffffffe
	.align		4
        /*0010*/ 	.word	0x00000000
	.align		4
        /*0014*/ 	.word	0xfffffffd
	.align		4
        /*0018*/ 	.word	0x00000000
	.align		4
        /*001c*/ 	.word	0xfffffffc


//--------------------- .text._Z15Yuv420ToRgb_gpuPhS_ii --------------------------
	.section	.text._Z15Yuv420ToRgb_gpuPhS_ii,"ax",@progbits
	.align	128
        .global         _Z15Yuv420ToRgb_gpuPhS_ii
        .type           _Z15Yuv420ToRgb_gpuPhS_ii,@function
        .size           _Z15Yuv420ToRgb_gpuPhS_ii,(.L_x_8 - _Z15Yuv420ToRgb_gpuPhS_ii)
        .other          _Z15Yuv420ToRgb_gpuPhS_ii,@"STO_CUDA_ENTRY STV_DEFAULT"
_Z15Yuv420ToRgb_gpuPhS_ii:
.text._Z15Yuv420ToRgb_gpuPhS_ii:
[----:B------:R-:W-:Y:S01]  /*0000*/  LDC R1, c[0x0][0x37c] ;  /* 0x0000df00ff017b82 */ /* 0x000fe20000000800 */
[----:B------:R-:W0:Y:S07]  /*0010*/  S2R R5, SR_TID.X ;  /* 0x0000000000057919 */ /* 0x000e2e0000002100 */
[----:B------:R-:W0:Y:S01]  /*0020*/  S2UR UR6, SR_CTAID.X ;  /* 0x00000000000679c3 */ /* 0x000e220000002500 */
[----:B------:R-:W1:Y:S07]  /*0030*/  LDCU.64 UR4, c[0x0][0x390] ;  /* 0x00007200ff0477ac */ /* 0x000e6e0008000a00 */
[----:B------:R-:W0:Y:S01]  /*0040*/  LDC R4, c[0x0][0x360] ;  /* 0x0000d800ff047b82 */ /* 0x000e220000000800 */
[----:B-1----:R-:W-:Y:S01]  /*0050*/  UIMAD UR4, UR5, UR4, URZ ;  /* 0x00000004050472a4 */ /* 0x002fe2000f8e02ff */
[----:B------:R-:W1:Y:S03]  /*0060*/  LDCU UR5, c[0x0][0x370] ;  /* 0x00006e00ff0577ac */ /* 0x000e660008000800 */
[----:B------:R-:W-:Y:S01]  /*0070*/  USHF.R.S32.HI UR10, URZ, 0x1f, UR4 ;  /* 0x0000001fff0a7899 */ /* 0x000fe20008011404 */
[----:B0-----:R-:W-:-:S05]  /*0080*/  IMAD R5, R4, UR6, R5 ;  /* 0x0000000604057c24 */ /* 0x001fca000f8e0205 */
[----:B------:R-:W-:Y:S01]  /*0090*/  ISETP.GE.U32.AND P0, PT, R5, UR4, PT ;  /* 0x0000000405007c0c */ /* 0x000fe2000bf06070 */
[----:B-1----:R-:W-:-:S03]  /*00a0*/  IMAD R4, R4, UR5, RZ ;  /* 0x0000000504047c24 */ /* 0x002fc6000f8e02ff */
[----:B------:R-:W-:-:S13]  /*00b0*/  ISETP.GE.U32.AND.EX P0, PT, RZ, UR10, PT, P0 ;  /* 0x0000000aff007c0c */ /* 0x000fda000bf06100 */
[----:B------:R-:W-:Y:S05]  /*00c0*/  @P0 EXIT ;  /* 0x000000000000094d */ /* 0x000fea0003800000 */
[----:B------:R-:W0:Y:S01]  /*00d0*/  LDCU.64 UR6, c[0x0][0x380] ;  /* 0x00007000ff0677ac */ /* 0x000e220008000a00 */
[----:B------:R-:W1:Y:S01]  /*00e0*/  LDC.64 R2, c[0x0][0x388] ;  /* 0x0000e200ff027b82 */ /* 0x000e620000000a00 */
[----:B------:R-:W-:Y:S01]  /*00f0*/  IMAD.MOV.U32 R0, RZ, RZ, RZ ;  /* 0x000000ffff007224 */ /* 0x000fe200078e00ff */
[----:B------:R-:W-:Y:S01]  /*0100*/  USHF.R.S32.HI UR5, URZ, 0x1f, UR4 ;  /* 0x0000001fff057899 */ /* 0x000fe20008011404 */
[----:B------:R-:W2:Y:S03]  /*0110*/  LDCU.64 UR8, c[0x0][0x358] ;  /* 0x00006b00ff0877ac */ /* 0x000ea60008000a00 */
[----:B------:R-:W-:Y:S01]  /*0120*/  ULEA.HI UR5, UR5, UR4, URZ, 0x2 ;  /* 0x0000000405057291 */ /* 0x000fe2000f8f10ff */
[----:B------:R-:W3:Y:S03]  /*0130*/  LDCU.64 UR14, c[0x0][0x380] ;  /* 0x00007000ff0e77ac */ /* 0x000ee60008000a00 */
[----:B------:R-:W-:-:S02]  /*0140*/  USHF.R.S32.HI UR5, URZ, 0x2, UR5 ;  /* 0x00000002ff057899 */ /* 0x000fc40008011405 */
[----:B0-----:R-:W-:-:S04]  /*0150*/  UIADD3 UR6, UP0, UPT, UR4, UR6, URZ ;  /* 0x0000000604067290 */ /* 0x001fc8000ff1e0ff */
[----:B------:R-:W-:Y:S02]  /*0160*/  UIADD3.X UR7, UPT, UPT, UR10, UR7, URZ, UP0, !UPT ;  /* 0x000000070a077290 */ /* 0x000fe400087fe4ff */
[----:B------:R-:W-:-:S04]  /*0170*/  UIADD3 UR11, UP0, UPT, UR5, UR6, URZ ;  /* 0x00000006050b7290 */ /* 0x000fc8000ff1e0ff */
[----:B--23--:R-:W-:-:S12]  /*0180*/  ULEA.HI.X.SX32 UR5, UR5, UR7, 0x1, UP0 ;  /* 0x0000000705057291 */ /* 0x00cfd800080f0eff */
.L_x_6:
[----:B------:R-:W-:Y:S01]  /*0190*/  IMAD.U32 R14, RZ, RZ, UR6 ;  /* 0x00000006ff0e7e24 */ /* 0x000fe2000f8e00ff */
[----:B0-----:R-:W-:Y:S01]  /*01a0*/  IADD3 R8, P0, PT, R5, UR14, RZ ;  /* 0x0000000e05087c10 */ /* 0x001fe2000ff1e0ff */
[----:B------:R-:W-:-:S03]  /*01b0*/  IMAD.U32 R15, RZ, RZ, UR7 ;  /* 0x00000007ff0f7e24 */ /* 0x000fc6000f8e00ff */
[----:B------:R-:W-:Y:S02]  /*01c0*/  IADD3.X R9, PT, PT, R0, UR15, RZ, P0, !PT ;  /* 0x0000000f00097c10 */ /* 0x000fe400087fe4ff */
[----:B------:R-:W2:Y:S04]  /*01d0*/  LDG.E.U8 R14, desc[UR8][R14.64] ;  /* 0x000000080e0e7981 */ /* 0x000ea8000c1e1100 */
[----:B------:R0:W3:Y:S01]  /*01e0*/  LDG.E.U8 R6, desc[UR8][R8.64] ;  /* 0x0000000808067981 */ /* 0x0000e2000c1e1100 */
[----:B------:R-:W-:Y:S01]  /*01f0*/  IMAD.U32 R16, RZ, RZ, UR11 ;  /* 0x0000000bff107e24 */ /* 0x000fe2000f8e00ff */
[----:B------:R-:W-:-:S05]  /*0200*/  MOV R17, UR5 ;  /* 0x0000000500117c02 */ /* 0x000fca0008000f00 */
[----:B------:R-:W4:Y:S01]  /*0210*/  LDG.E.U8 R16, desc[UR8][R16.64] ;  /* 0x0000000810107981 */ /* 0x000f22000c1e1100 */
[----:B------:R-:W-:Y:S01]  /*0220*/  UMOV UR12, 0x3f7ced91 ;  /* 0x3f7ced91000c7882 */ /* 0x000fe20000000000 */
[----:B------:R-:W-:Y:S01]  /*0230*/  UMOV UR13, 0x3ffc5e35 ;  /* 0x3ffc5e35000d7882 */ /* 0x000fe20000000000 */
[----:B------:R-:W-:Y:S01]  /*0240*/  BSSY.RECONVERGENT B0, `(.L_x_0) ;  /* 0x000000e000007945 */ /* 0x000fe20003800200 */
[----:B0-----:R-:W-:Y:S01]  /*0250*/  PRMT R8, RZ, 0x7610, R8 ;  /* 0x00007610ff087816 */ /* 0x001fe20000000008 */
[----:B--2---:R-:W-:Y:S01]  /*0260*/  VIADD R12, R14, 0xffffff80 ;  /* 0xffffff800e0c7836 */ /* 0x004fe20000000000 */
[----:B---3--:R-:W-:Y:S08]  /*0270*/  I2F.F64.U16 R6, R6 ;  /* 0x0000000600067312 */ /* 0x008ff00000101800 */
[----:B------:R-:W0:Y:S01]  /*0280*/  I2F.F64 R12, R12 ;  /* 0x0000000c000c7312 */ /* 0x000e220000201c00 */
[----:B----4-:R-:W-:Y:S01]  /*0290*/  VIADD R10, R16, 0xffffff80 ;  /* 0xffffff80100a7836 */ /* 0x010fe20000000000 */
[----:B0-----:R-:W-:-:S06]  /*02a0*/  DFMA R18, R12, UR12, R6 ;  /* 0x0000000c0c127c2b */ /* 0x001fcc0008000006 */
[----:B------:R-:W0:Y:S02]  /*02b0*/  I2F.F64 R10, R10 ;  /* 0x0000000a000a7312 */ /* 0x000e240000201c00 */
[----:B------:R-:W-:-:S14]  /*02c0*/  DSETP.GEU.AND P0, PT, R18, RZ, PT ;  /* 0x000000ff1200722a */ /* 0x000fdc0003f0e000 */
[----:B0-----:R-:W-:Y:S05]  /*02d0*/  @!P0 BRA `(.L_x_1) ;  /* 0x0000000000108947 */ /* 0x001fea0003800000 */
[----:B------:R-:W-:Y:S01]  /*02e0*/  DSETP.GT.AND P0, PT, R18, 255, PT ;  /* 0x406fe0001200742a */ /* 0x000fe20003f04000 */
[----:B------:R-:W-:-:S13]  /*02f0*/  MOV R8, 0xff ;  /* 0x000000ff00087802 */ /* 0x000fda0000000f00 */
[----:B------:R-:W0:Y:S02]  /*0300*/  @!P0 F2I.U32.F64.TRUNC R18, R18 ;  /* 0x0000001200128311 */ /* 0x000e24000030d000 */
[----:B0-----:R-:W-:-:S07]  /*0310*/  @!P0 PRMT R8, R18, 0x7610, R8 ;  /* 0x0000761012088816 */ /* 0x001fce0000000008 */
.L_x_1:
[----:B------:R-:W-:Y:S05]  /*0320*/  BSYNC.RECONVERGENT B0 ;  /* 0x0000000000007941 */ /* 0x000fea0003800200 */
.L_x_0:
[----:B------:R-:W-:Y:S01]  /*0330*/  UMOV UR12, 0x9374bc6a ;  /* 0x9374bc6a000c7882 */ /* 0x000fe20000000000 */
[----:B------:R-:W-:Y:S01]  /*0340*/  UMOV UR13, 0x3fd60418 ;  /* 0x3fd60418000d7882 */ /* 0x000fe20000000000 */
[----:B------:R-:W-:Y:S01]  /*0350*/  BSSY.RECONVERGENT B0, `(.L_x_2) ;  /* 0x000000c000007945 */ /* 0x000fe20003800200 */
[----:B------:R-:W-:Y:S01]  /*0360*/  DFMA R12, R12, -UR12, R6 ;  /* 0x8000000c0c0c7c2b */ /* 0x000fe20008000006 */
[----:B------:R-:W-:Y:S01]  /*0370*/  UMOV UR12, 0x872b020c ;  /* 0x872b020c000c7882 */ /* 0x000fe20000000000 */
[----:B------:R-:W-:Y:S01]  /*0380*/  UMOV UR13, 0x3fe6d916 ;  /* 0x3fe6d916000d7882 */ /* 0x000fe20000000000 */
[----:B------:R-:W-:-:S05]  /*0390*/  PRMT R9, RZ, 0x7610, R9 ;  /* 0x00007610ff097816 */ /* 0x000fca0000000009 */
[----:B------:R-:W-:-:S08]  /*03a0*/  DFMA R12, R10, -UR12, R12 ;  /* 0x8000000c0a0c7c2b */ /* 0x000fd0000800000c */
[----:B------:R-:W-:-:S14]  /*03b0*/  DSETP.GEU.AND P0, PT, R12, RZ, PT ;  /* 0x000000ff0c00722a */ /* 0x000fdc0003f0e000 */
[----:B------:R-:W-:Y:S05]  /*03c0*/  @!P0 BRA `(.L_x_3) ;  /* 0x0000000000108947 */ /* 0x000fea0003800000 */
[----:B------:R-:W-:Y:S01]  /*03d0*/  DSETP.GT.AND P0, PT, R12, 255, PT ;  /* 0x406fe0000c00742a */ /* 0x000fe20003f04000 */
[----:B------:R-:W-:-:S13]  /*03e0*/  IMAD.MOV.U32 R9, RZ, RZ, 0xff ;  /* 0x000000ffff097424 */ /* 0x000fda00078e00ff */
[----:B------:R-:W0:Y:S02]  /*03f0*/  @!P0 F2I.U32.F64.TRUNC R12, R12 ;  /* 0x0000000c000c8311 */ /* 0x000e24000030d000 */
[----:B0-----:R-:W-:-:S07]  /*0400*/  @!P0 PRMT R9, R12, 0x7610, R9 ;  /* 0x000076100c098816 */ /* 0x001fce0000000009 */
.L_x_3:
[----:B------:R-:W-:Y:S05]  /*0410*/  BSYNC.RECONVERGENT B0 ;  /* 0x0000000000007941 */ /* 0x000fea0003800200 */
.L_x_2:
[----:B------:R-:W-:Y:S01]  /*0420*/  UMOV UR12, 0x20c49ba6 ;  /* 0x20c49ba6000c7882 */ /* 0x000fe20000000000 */
[----:B------:R-:W-:Y:S01]  /*0430*/  UMOV UR13, 0x3ff672b0 ;  /* 0x3ff672b0000d7882 */ /* 0x000fe20000000000 */
[----:B------:R-:W-:Y:S01]  /*0440*/  BSSY.RECONVERGENT B0, `(.L_x_4) ;  /* 0x0000009000007945 */ /* 0x000fe20003800200 */
[----:B------:R-:W-:Y:S01]  /*0450*/  DFMA R6, R10, UR12, R6 ;  /* 0x0000000c0a067c2b */ /* 0x000fe20008000006 */
[----:B------:R-:W-:-:S07]  /*0460*/  PRMT R10, RZ, 0x7610, R10 ;  /* 0x00007610ff0a7816 */ /* 0x000fce000000000a */
[----:B------:R-:W-:-:S14]  /*0470*/  DSETP.GEU.AND P0, PT, R6, RZ, PT ;  /* 0x000000ff0600722a */ /* 0x000fdc0003f0e000 */
[----:B------:R-:W-:Y:S05]  /*0480*/  @!P0 BRA `(.L_x_5) ;  /* 0x0000000000108947 */ /* 0x000fea0003800000 */
[----:B------:R-:W-:Y:S01]  /*0490*/  DSETP.GT.AND P0, PT, R6, 255, PT ;  /* 0x406fe0000600742a */ /* 0x000fe20003f04000 */
[----:B------:R-:W-:-:S13]  /*04a0*/  IMAD.MOV.U32 R10, RZ, RZ, 0xff ;  /* 0x000000ffff0a7424 */ /* 0x000fda00078e00ff */
[----:B------:R-:W0:Y:S02]  /*04b0*/  @!P0 F2I.U32.F64.TRUNC R6, R6 ;  /* 0x0000000600068311 */ /* 0x000e24000030d000 */
[----:B0-----:R-:W-:-:S07]  /*04c0*/  @!P0 PRMT R10, R6, 0x7610, R10 ;  /* 0x00007610060a8816 */ /* 0x001fce000000000a */
.L_x_5:
[----:B------:R-:W-:Y:S05]  /*04d0*/  BSYNC.RECONVERGENT B0 ;  /* 0x0000000000007941 */ /* 0x000fea0003800200 */
.L_x_4:
[----:B------:R-:W-:Y:S02]  /*04e0*/  IMAD R11, R0, 0x3, RZ ;  /* 0x00000003000b7824 */ /* 0x000fe400078e02ff */
[----:B-1----:R-:W-:Y:S01]  /*04f0*/  IMAD.WIDE.U32 R6, R5, 0x3, R2 ;  /* 0x0000000305067825 */ /* 0x002fe200078e0002 */
[----:B------:R-:W-:-:S04]  /*0500*/  IADD3 R5, P0, PT, R4, R5, RZ ;  /* 0x0000000504057210 */ /* 0x000fc80007f1e0ff */
[----:B------:R-:W-:Y:S01]  /*0510*/  IADD3 R7, PT, PT, R7, R11, RZ ;  /* 0x0000000b07077210 */ /* 0x000fe20007ffe0ff */
[----:B------:R-:W-:Y:S01]  /*0520*/  IMAD.X R0, RZ, RZ, R0, P0 ;  /* 0x000000ffff007224 */ /* 0x000fe200000e0600 */
[----:B------:R-:W-:-:S03]  /*0530*/  ISETP.GE.U32.AND P0, PT, R5, UR4, PT ;  /* 0x0000000405007c0c */ /* 0x000fc6000bf06070 */
[----:B------:R0:W-:Y:S01]  /*0540*/  STG.E.U8 desc[UR8][R6.64], R8 ;  /* 0x0000000806007986 */ /* 0x0001e2000c101108 */
[----:B------:R-:W-:-:S03]  /*0550*/  ISETP.GE.U32.AND.EX P0, PT, R0, UR10, PT, P0 ;  /* 0x0000000a00007c0c */ /* 0x000fc6000bf06100 */
[----:B------:R0:W-:Y:S04]  /*0560*/  STG.E.U8 desc[UR8][R6.64+0x1], R9 ;  /* 0x0000010906007986 */ /* 0x0001e8000c101108 */
[----:B------:R0:W-:Y:S06]  /*0570*/  STG.E.U8 desc[UR8][R6.64+0x2], R10 ;  /* 0x0000020a06007986 */ /* 0x0001ec000c101108 */
[----:B------:R-:W-:Y:S05]  /*0580*/  @!P0 BRA `(.L_x_6) ;  /* 0xfffffffc00008947 */ /* 0x000fea000383ffff */
[----:B------:R-:W-:Y:S05]  /*0590*/  EXIT ;  /* 0x000000000000794d */ /* 0x000fea0003800000 */
.L_x_7:
[----:B------:R-:W-:-:S00]  /*05a0*/  BRA `(.L_x_7) ;  /* 0xfffffffc00fc7947 */ /* 0x000fc0000383ffff */
[----:B------:R-:W-:-:S00]  /*05b0*/  NOP ;  /* 0x0000000000007918 */ /* 0x000fc00000000000 */
        /* <DEDUP_REMOVED lines=12> */
.L_x_8:


//--------------------- .nv.shared.reserved.0     --------------------------
	.section	.nv.shared.reserved.0,"aw",@nobits
	.weak		__nv_reservedSMEM_offset_0_alias
	.size		__nv_reservedSMEM_offset_0_alias, 0, 64
	.other		__nv_reservedSMEM_offset_0_alias,@"STO_CUDA_RESERVED_SHARED STV_DEFAULT"
__nv_reservedSMEM_offset_0_alias:
	.zero		0
	.zero		64


//--------------------- .nv.constant0._Z15Yuv420ToRgb_gpuPhS_ii --------------------------
	.section	.nv.constant0._Z15Yuv420ToRgb_gpuPhS_ii,"a",@progbits
	.sectionflags	@""
	.align	4
.nv.constant0._Z15Yuv420ToRgb_gpuPhS_ii:
	.zero		920


//--------------------- SYMBOLS --------------------------

	.type		.nv.reservedSmem.offset0,@object
	.size		.nv.reservedSmem.offset0,0x4
